	.headerflags	@"EF_CUDA_TEXMODE_UNIFIED EF_CUDA_64BIT_ADDRESS EF_CUDA_ACCELERATORS EF_CUDA_SM90 EF_CUDA_VIRTUAL_SM(EF_CUDA_SM90)"
	.elftype	@"ET_EXEC"


//--------------------- .nv.info                  --------------------------
	.section	.nv.info,"",@"SHT_CUDA_INFO"
	.align	4


	//----- nvinfo : EIATTR_REGCOUNT
	.align		4
        /*0000*/ 	.byte	0x04, 0x2f
        /*0002*/ 	.short	(.L_1 - .L_0)
	.align		4
.L_0:
        /*0004*/ 	.word	index@(triton_poi_fused_add_clamp_41)
        /*0008*/ 	.word	0x0000000b


	//----- nvinfo : EIATTR_MIN_STACK_SIZE
	.align		4
.L_1:
        /*000c*/ 	.byte	0x04, 0x12
        /*000e*/ 	.short	(.L_3 - .L_2)
	.align		4
.L_2:
        /*0010*/ 	.word	index@(triton_poi_fused_add_clamp_41)
        /*0014*/ 	.word	0x00000000


	//----- nvinfo : EIATTR_FRAME_SIZE
	.align		4
.L_3:
        /*0018*/ 	.byte	0x04, 0x11
        /*001a*/ 	.short	(.L_5 - .L_4)
	.align		4
.L_4:
        /*001c*/ 	.word	index@(triton_poi_fused_add_clamp_41)
        /*0020*/ 	.word	0x00000000


	//----- nvinfo : EIATTR_MIN_STACK_SIZE
	.align		4
.L_5:
        /*0024*/ 	.byte	0x04, 0x12
        /*0026*/ 	.short	(.L_7 - .L_6)
	.align		4
.L_6:
        /*0028*/ 	.word	index@(triton_poi_fused_add_clamp_41)
        /*002c*/ 	.word	0x00000000
.L_7:


//--------------------- .nv.info.triton_poi_fused_add_clamp_41 --------------------------
	.section	.nv.info.triton_poi_fused_add_clamp_41,"",@"SHT_CUDA_INFO"
	.sectionflags	@""
	.align	4


	//----- nvinfo : EIATTR_CUDA_API_VERSION
	.align		4
        /*0000*/ 	.byte	0x04, 0x37
        /*0002*/ 	.short	(.L_9 - .L_8)
.L_8:
        /*0004*/ 	.word	0x0000007c


	//----- nvinfo : EIATTR_KPARAM_INFO
	.align		4
.L_9:
        /*0008*/ 	.byte	0x04, 0x17
        /*000a*/ 	.short	(.L_11 - .L_10)
.L_10:
        /*000c*/ 	.word	0x00000000
        /*0010*/ 	.short	0x0001
        /*0012*/ 	.short	0x0008
        /*0014*/ 	.byte	0x00, 0xf0, 0x11, 0x00


	//----- nvinfo : EIATTR_KPARAM_INFO
	.align		4
.L_11:
        /*0018*/ 	.byte	0x04, 0x17
        /*001a*/ 	.short	(.L_13 - .L_12)
.L_12:
        /*001c*/ 	.word	0x00000000
        /*0020*/ 	.short	0x0000
        /*0022*/ 	.short	0x0000
        /*0024*/ 	.byte	0x00, 0xf4, 0x21, 0x00


	//----- nvinfo : EIATTR_SPARSE_MMA_MASK
	.align		4
.L_13:
        /*0028*/ 	.byte	0x03, 0x50
        /*002a*/ 	.short	0x0000


	//----- nvinfo : EIATTR_MAXREG_COUNT
	.align		4
        /*002c*/ 	.byte	0x03, 0x1b
        /*002e*/ 	.short	0x00ff


	//----- nvinfo : EIATTR_EXIT_INSTR_OFFSETS
	.align		4
        /*0030*/ 	.byte	0x04, 0x1c
        /*0032*/ 	.short	(.L_15 - .L_14)


	//   ....[0]....
.L_14:
        /*0034*/ 	.word	0x00000180


	//   ....[1]....
        /*0038*/ 	.word	0x000001d0


	//----- nvinfo : EIATTR_REQNTID
	.align		4
.L_15:
        /*003c*/ 	.byte	0x04, 0x10
        /*003e*/ 	.short	(.L_17 - .L_16)
.L_16:
        /*0040*/ 	.word	0x00000020
        /*0044*/ 	.word	0x00000001
        /*0048*/ 	.word	0x00000001


	//----- nvinfo : EIATTR_CBANK_PARAM_SIZE
	.align		4
.L_17:
        /*004c*/ 	.byte	0x03, 0x19
        /*004e*/ 	.short	0x000c


	//----- nvinfo : EIATTR_PARAM_CBANK
	.align		4
        /*0050*/ 	.byte	0x04, 0x0a
        /*0052*/ 	.short	(.L_19 - .L_18)
	.align		4
.L_18:
        /*0054*/ 	.word	index@(.nv.constant0.triton_poi_fused_add_clamp_41)
        /*0058*/ 	.short	0x0210
        /*005a*/ 	.short	0x000c


	//----- nvinfo : EIATTR_SW_WAR
	.align		4
.L_19:
        /*005c*/ 	.byte	0x04, 0x36
        /*005e*/ 	.short	(.L_21 - .L_20)
.L_20:
        /*0060*/ 	.word	0x00000008
.L_21:


//--------------------- .nv.callgraph             --------------------------
	.section	.nv.callgraph,"",@"SHT_CUDA_CALLGRAPH"
	.align	4
	.sectionentsize	8
	.align		4
        /*0000*/ 	.word	0x00000000
	.align		4
        /*0004*/ 	.word	0xffffffff
	.align		4
        /*0008*/ 	.word	0x00000000
	.align		4
        /*000c*/ 	.word	0xfffffffe
	.align		4
        /*0010*/ 	.word	0x00000000
	.align		4
        /*0014*/ 	.word	0xfffffffd
	.align		4
        /*0018*/ 	.word	0x00000000
	.align		4
        /*001c*/ 	.word	0xfffffffc


//--------------------- .text.triton_poi_fused_add_clamp_41 --------------------------
	.section	.text.triton_poi_fused_add_clamp_41,"ax",@progbits
	.align	128
        .global         triton_poi_fused_add_clamp_41
        .type           triton_poi_fused_add_clamp_41,@function
        .size           triton_poi_fused_add_clamp_41,(.L_x_1 - triton_poi_fused_add_clamp_41)
        .other          triton_poi_fused_add_clamp_41,@"STO_CUDA_ENTRY STV_DEFAULT"
triton_poi_fused_add_clamp_41:
.text.triton_poi_fused_add_clamp_41:
[----:B------:R-:W0:Y:S02]  /*0000*/  LDC R1, c[0x0][0x28] ;  /* 0x00000a00ff017b82 */ /* 0x000e240000000800 */
[----:B------:R-:W1:Y:S01]  /*0010*/  S2R R0, SR_TID.X ;  /* 0x0000000000007919 */ /* 0x000e620000002100 */
[----:B------:R-:W2:Y:S01]  /*0020*/  S2R R5, SR_CTAID.X ;  /* 0x0000000000057919 */ /* 0x000ea20000002500 */
[----:B-1----:R-:W-:-:S05]  /*0030*/  IMAD.SHL.U32 R0, R0, 0x2, RZ ;  /* 0x0000000200007824 */ /* 0x002fca00078e00ff */
[----:B------:R-:W-:-:S05]  /*0040*/  LOP3.LUT R0, R0, 0x3e, RZ, 0xc0, !PT ;  /* 0x0000003e00007812 */ /* 0x000fca00078ec0ff */
[----:B--2---:R-:W-:-:S04]  /*0050*/  IMAD R5, R5, 0x40, R0 ;  /* 0x0000004005057824 */ /* 0x004fc800078e0200 */
[C---:B------:R-:W-:Y:S01]  /*0060*/  VIADD R0, R5.reuse, 0x1 ;  /* 0x0000000105007836 */ /* 0x040fe20000000000 */
[----:B------:R-:W-:Y:S02]  /*0070*/  I2FP.F32.S32 R2, R5 ;  /* 0x0000000500027245 */ /* 0x000fe40000201400 */
[----:B------:R-:W-:Y:S02]  /*0080*/  ISETP.GE.AND P0, PT, R5, 0x40, PT ;  /* 0x000000400500780c */ /* 0x000fe40003f06270 */
[----:B------:R-:W-:Y:S01]  /*0090*/  I2FP.F32.S32 R0, R0 ;  /* 0x0000000000007245 */ /* 0x000fe20000201400 */
[----:B------:R-:W-:-:S04]  /*00a0*/  FMUL R2, R2, 0.4920634925365447998 ;  /* 0x3efbefbf02027820 */ /* 0x000fc80000400000 */
[----:B------:R-:W-:Y:S01]  /*00b0*/  FMUL R0, R0, 0.4920634925365447998 ;  /* 0x3efbefbf00007820 */ /* 0x000fe20000400000 */
[----:B------:R-:W-:Y:S02]  /*00c0*/  FMNMX R4, RZ, R2, !PT ;  /* 0x00000002ff047209 */ /* 0x000fe40007800000 */
[----:B------:R-:W1:Y:S02]  /*00d0*/  LDC.64 R2, c[0x0][0x210] ;  /* 0x00008400ff027b82 */ /* 0x000e640000000a00 */
[----:B------:R-:W-:Y:S02]  /*00e0*/  FMNMX R0, RZ, R0, !PT ;  /* 0x00000000ff007209 */ /* 0x000fe40007800000 */
[----:B------:R-:W2:Y:S08]  /*00f0*/  F2I.TRUNC.NTZ R4, R4 ;  /* 0x0000000400047305 */ /* 0x000eb0000020f100 */
[----:B------:R-:W3:Y:S01]  /*0100*/  F2I.TRUNC.NTZ R0, R0 ;  /* 0x0000000000007305 */ /* 0x000ee2000020f100 */
[----:B--2---:R-:W-:-:S05]  /*0110*/  VIMNMX R6, R4, 0x1e, PT ;  /* 0x0000001e04067848 */ /* 0x004fca0003fe0100 */
[----:B------:R-:W-:Y:S02]  /*0120*/  VIADD R6, R6, 0x1 ;  /* 0x0000000106067836 */ /* 0x000fe40000000000 */
[----:B-1----:R-:W-:Y:S01]  /*0130*/  IMAD.WIDE R2, R5, 0x8, R2 ;  /* 0x0000000805027825 */ /* 0x002fe200078e0202 */
[----:B---3--:R-:W-:Y:S02]  /*0140*/  VIMNMX R7, R0, 0x1e, PT ;  /* 0x0000001e00077848 */ /* 0x008fe40003fe0100 */
[----:B------:R-:W-:-:S03]  /*0150*/  SHF.R.S32.HI R5, RZ, 0x1f, R6 ;  /* 0x0000001fff057819 */ /* 0x000fc60000011406 */
[----:B------:R-:W-:-:S05]  /*0160*/  VIADD R8, R7, 0x1 ;  /* 0x0000000107087836 */ /* 0x000fca0000000000 */
[----:B------:R-:W-:Y:S01]  /*0170*/  SHF.R.S32.HI R7, RZ, 0x1f, R8 ;  /* 0x0000001fff077819 */ /* 0x000fe20000011408 */
[----:B------:R-:W-:Y:S06]  /*0180*/  @P0 EXIT ;  /* 0x000000000000094d */ /* 0x000fec0003800000 */
[----:B------:R-:W-:Y:S01]  /*0190*/  IMAD.MOV.U32 R4, RZ, RZ, R6 ;  /* 0x000000ffff047224 */ /* 0x000fe200078e0006 */
[----:B------:R-:W-:Y:S01]  /*01a0*/  ULDC.64 UR4, c[0x0][0x208] ;  /* 0x0000820000047ab9 */ /* 0x000fe20000000a00 */
[----:B------:R-:W-:-:S05]  /*01b0*/  IMAD.MOV.U32 R6, RZ, RZ, R8 ;  /* 0x000000ffff067224 */ /* 0x000fca00078e0008 */
[----:B------:R-:W-:Y:S01]  /*01c0*/  STG.E.128 desc[UR4][R2.64], R4 ;  /* 0x0000000402007986 */ /* 0x000fe2000c101d04 */
[----:B------:R-:W-:Y:S05]  /*01d0*/  EXIT ;  /* 0x000000000000794d */ /* 0x000fea0003800000 */
.L_x_0:
[----:B------:R-:W-:-:S00]  /*01e0*/  BRA `(.L_x_0) ;  /* 0xfffffffc00fc7947 */ /* 0x000fc0000383ffff */
[----:B------:R-:W-:-:S00]  /*01f0*/  NOP ;  /* 0x0000000000007918 */ /* 0x000fc00000000000 */
        /* <DEDUP_REMOVED lines=8> */
.L_x_1:


//--------------------- .nv.constant0.triton_poi_fused_add_clamp_41 --------------------------
	.section	.nv.constant0.triton_poi_fused_add_clamp_41,"a",@progbits
	.sectionflags	@""
	.align	4
.nv.constant0.triton_poi_fused_add_clamp_41:
	.zero		540
